	.headerflags	@"EF_CUDA_TEXMODE_UNIFIED EF_CUDA_64BIT_ADDRESS EF_CUDA_ACCELERATORS EF_CUDA_SM90 EF_CUDA_VIRTUAL_SM(EF_CUDA_SM90)"
	.elftype	@"ET_EXEC"


//--------------------- .nv.info                  --------------------------
	.section	.nv.info,"",@"SHT_CUDA_INFO"
	.align	4


	//----- nvinfo : EIATTR_REGCOUNT
	.align		4
        /*0000*/ 	.byte	0x04, 0x2f
        /*0002*/ 	.short	(.L_1 - .L_0)
	.align		4
.L_0:
        /*0004*/ 	.word	index@(triton_poi_fused_convolution_div_relu_sub_3)
        /*0008*/ 	.word	0x00000020


	//----- nvinfo : EIATTR_MIN_STACK_SIZE
	.align		4
.L_1:
        /*000c*/ 	.byte	0x04, 0x12
        /*000e*/ 	.short	(.L_3 - .L_2)
	.align		4
.L_2:
        /*0010*/ 	.word	index@(triton_poi_fused_convolution_div_relu_sub_3)
        /*0014*/ 	.word	0x00000000


	//----- nvinfo : EIATTR_FRAME_SIZE
	.align		4
.L_3:
        /*0018*/ 	.byte	0x04, 0x11
        /*001a*/ 	.short	(.L_5 - .L_4)
	.align		4
.L_4:
        /*001c*/ 	.word	index@(triton_poi_fused_convolution_div_relu_sub_3)
        /*0020*/ 	.word	0x00000000


	//----- nvinfo : EIATTR_MIN_STACK_SIZE
	.align		4
.L_5:
        /*0024*/ 	.byte	0x04, 0x12
        /*0026*/ 	.short	(.L_7 - .L_6)
	.align		4
.L_6:
        /*0028*/ 	.word	index@(triton_poi_fused_convolution_div_relu_sub_3)
        /*002c*/ 	.word	0x00000000
.L_7:


//--------------------- .nv.info.triton_poi_fused_convolution_div_relu_sub_3 --------------------------
	.section	.nv.info.triton_poi_fused_convolution_div_relu_sub_3,"",@"SHT_CUDA_INFO"
	.sectionflags	@""
	.align	4


	//----- nvinfo : EIATTR_CUDA_API_VERSION
	.align		4
        /*0000*/ 	.byte	0x04, 0x37
        /*0002*/ 	.short	(.L_9 - .L_8)
.L_8:
        /*0004*/ 	.word	0x0000007c


	//----- nvinfo : EIATTR_KPARAM_INFO
	.align		4
.L_9:
        /*0008*/ 	.byte	0x04, 0x17
        /*000a*/ 	.short	(.L_11 - .L_10)
.L_10:
        /*000c*/ 	.word	0x00000000
        /*0010*/ 	.short	0x0004
        /*0012*/ 	.short	0x001c
        /*0014*/ 	.byte	0x00, 0xf0, 0x11, 0x00


	//----- nvinfo : EIATTR_KPARAM_INFO
	.align		4
.L_11:
        /*0018*/ 	.byte	0x04, 0x17
        /*001a*/ 	.short	(.L_13 - .L_12)
.L_12:
        /*001c*/ 	.word	0x00000000
        /*0020*/ 	.short	0x0003
        /*0022*/ 	.short	0x0018
        /*0024*/ 	.byte	0x00, 0xf0, 0x11, 0x00


	//----- nvinfo : EIATTR_KPARAM_INFO
	.align		4
.L_13:
        /*0028*/ 	.byte	0x04, 0x17
        /*002a*/ 	.short	(.L_15 - .L_14)
.L_14:
        /*002c*/ 	.word	0x00000000
        /*0030*/ 	.short	0x0002
        /*0032*/ 	.short	0x0010
        /*0034*/ 	.byte	0x00, 0xf4, 0x21, 0x00


	//----- nvinfo : EIATTR_KPARAM_INFO
	.align		4
.L_15:
        /*0038*/ 	.byte	0x04, 0x17
        /*003a*/ 	.short	(.L_17 - .L_16)
.L_16:
        /*003c*/ 	.word	0x00000000
        /*0040*/ 	.short	0x0001
        /*0042*/ 	.short	0x0008
        /*0044*/ 	.byte	0x00, 0xf4, 0x21, 0x00


	//----- nvinfo : EIATTR_KPARAM_INFO
	.align		4
.L_17:
        /*0048*/ 	.byte	0x04, 0x17
        /*004a*/ 	.short	(.L_19 - .L_18)
.L_18:
        /*004c*/ 	.word	0x00000000
        /*0050*/ 	.short	0x0000
        /*0052*/ 	.short	0x0000
        /*0054*/ 	.byte	0x00, 0xf4, 0x21, 0x00


	//----- nvinfo : EIATTR_SPARSE_MMA_MASK
	.align		4
.L_19:
        /*0058*/ 	.byte	0x03, 0x50
        /*005a*/ 	.short	0x0000


	//----- nvinfo : EIATTR_MAXREG_COUNT
	.align		4
        /*005c*/ 	.byte	0x03, 0x1b
        /*005e*/ 	.short	0x00ff


	//----- nvinfo : EIATTR_EXIT_INSTR_OFFSETS
	.align		4
        /*0060*/ 	.byte	0x04, 0x1c
        /*0062*/ 	.short	(.L_21 - .L_20)


	//   ....[0]....
.L_20:
        /*0064*/ 	.word	0x00000640


	//   ....[1]....
        /*0068*/ 	.word	0x00000660


	//----- nvinfo : EIATTR_REQNTID
	.align		4
.L_21:
        /*006c*/ 	.byte	0x04, 0x10
        /*006e*/ 	.short	(.L_23 - .L_22)
.L_22:
        /*0070*/ 	.word	0x00000080
        /*0074*/ 	.word	0x00000001
        /*0078*/ 	.word	0x00000001


	//----- nvinfo : EIATTR_CBANK_PARAM_SIZE
	.align		4
.L_23:
        /*007c*/ 	.byte	0x03, 0x19
        /*007e*/ 	.short	0x0020


	//----- nvinfo : EIATTR_PARAM_CBANK
	.align		4
        /*0080*/ 	.byte	0x04, 0x0a
        /*0082*/ 	.short	(.L_25 - .L_24)
	.align		4
.L_24:
        /*0084*/ 	.word	index@(.nv.constant0.triton_poi_fused_convolution_div_relu_sub_3)
        /*0088*/ 	.short	0x0210
        /*008a*/ 	.short	0x0020


	//----- nvinfo : EIATTR_SW_WAR
	.align		4
.L_25:
        /*008c*/ 	.byte	0x04, 0x36
        /*008e*/ 	.short	(.L_27 - .L_26)
.L_26:
        /*0090*/ 	.word	0x00000008
.L_27:


//--------------------- .nv.callgraph             --------------------------
	.section	.nv.callgraph,"",@"SHT_CUDA_CALLGRAPH"
	.align	4
	.sectionentsize	8
	.align		4
        /*0000*/ 	.word	0x00000000
	.align		4
        /*0004*/ 	.word	0xffffffff
	.align		4
        /*0008*/ 	.word	0x00000000
	.align		4
        /*000c*/ 	.word	0xfffffffe
	.align		4
        /*0010*/ 	.word	0x00000000
	.align		4
        /*0014*/ 	.word	0xfffffffd
	.align		4
        /*0018*/ 	.word	0x00000000
	.align		4
        /*001c*/ 	.word	0xfffffffc


//--------------------- .text.triton_poi_fused_convolution_div_relu_sub_3 --------------------------
	.section	.text.triton_poi_fused_convolution_div_relu_sub_3,"ax",@progbits
	.sectionflags	@"SHF_BARRIERS=1"
	.align	128
        .global         triton_poi_fused_convolution_div_relu_sub_3
        .type           triton_poi_fused_convolution_div_relu_sub_3,@function
        .size           triton_poi_fused_convolution_div_relu_sub_3,(.L_x_1 - triton_poi_fused_convolution_div_relu_sub_3)
        .other          triton_poi_fused_convolution_div_relu_sub_3,@"STO_CUDA_ENTRY STV_DEFAULT"
triton_poi_fused_convolution_div_relu_sub_3:
.text.triton_poi_fused_convolution_div_relu_sub_3:
[----:B------:R-:W0:Y:S01]  /*0000*/  LDC R1, c[0x0][0x28] ;  /* 0x00000a00ff017b82 */ /* 0x000e220000000800 */
[----:B------:R-:W1:Y:S07]  /*0010*/  S2R R5, SR_TID.X ;  /* 0x0000000000057919 */ /* 0x000e6e0000002100 */
[----:B------:R-:W2:Y:S01]  /*0020*/  LDC.64 R14, c[0x0][0x210] ;  /* 0x00008400ff0e7b82 */ /* 0x000ea20000000a00 */
[----:B------:R-:W3:Y:S01]  /*0030*/  S2R R4, SR_CTAID.X ;  /* 0x0000000000047919 */ /* 0x000ee20000002500 */
[----:B------:R-:W4:Y:S01]  /*0040*/  S2R R0, SR_CTAID.Y ;  /* 0x0000000000007919 */ /* 0x000f220000002600 */
[----:B------:R-:W-:Y:S01]  /*0050*/  CS2R R28, SRZ ;  /* 0x00000000001c7805 */ /* 0x000fe2000001ff00 */
[----:B------:R-:W-:Y:S01]  /*0060*/  ULDC.64 UR6, c[0x0][0x208] ;  /* 0x0000820000067ab9 */ /* 0x000fe20000000a00 */
[----:B-1----:R-:W-:Y:S01]  /*0070*/  SHF.R.U32.HI R3, RZ, 0x4, R5 ;  /* 0x00000004ff037819 */ /* 0x002fe20000011605 */
[----:B---3--:R-:W-:-:S03]  /*0080*/  IMAD.SHL.U32 R4, R4, 0x10, RZ ;  /* 0x0000001004047824 */ /* 0x008fc600078e00ff */
[----:B------:R-:W-:Y:S01]  /*0090*/  SGXT.U32 R3, R3, 0x3 ;  /* 0x000000030303781a */ /* 0x000fe20000000000 */
[----:B----4-:R-:W-:Y:S01]  /*00a0*/  IMAD.SHL.U32 R2, R0, 0x40, RZ ;  /* 0x0000004000027824 */ /* 0x010fe200078e00ff */
[----:B------:R-:W-:-:S04]  /*00b0*/  LOP3.LUT R16, R4, 0xf, R5, 0xf8, !PT ;  /* 0x0000000f04107812 */ /* 0x000fc800078ef805 */
[----:B------:R-:W-:Y:S02]  /*00c0*/  LOP3.LUT R7, R2, 0x8, R3, 0xfe, !PT ;  /* 0x0000000802077812 */ /* 0x000fe400078efe03 */
[----:B------:R-:W-:Y:S02]  /*00d0*/  LOP3.LUT R9, R2, 0x18, R3, 0xfe, !PT ;  /* 0x0000001802097812 */ /* 0x000fe400078efe03 */
[----:B------:R-:W-:Y:S01]  /*00e0*/  LOP3.LUT R6, R2, R3, RZ, 0xfc, !PT ;  /* 0x0000000302067212 */ /* 0x000fe200078efcff */
[--C-:B------:R-:W-:Y:S01]  /*00f0*/  IMAD R7, R7, 0x9, R16.reuse ;  /* 0x0000000907077824 */ /* 0x100fe200078e0210 */
[----:B------:R-:W-:Y:S01]  /*0100*/  LOP3.LUT R8, R2, 0x10, R3, 0xfe, !PT ;  /* 0x0000001002087812 */ /* 0x000fe200078efe03 */
        /* <DEDUP_REMOVED lines=9> */
[----:B------:R-:W-:Y:S01]  /*01a0*/  ISETP.GE.AND P0, PT, R16, 0x9, PT ;  /* 0x000000091000780c */ /* 0x000fe20003f06270 */
[----:B------:R-:W-:-:S02]  /*01b0*/  IMAD R25, R12, 0x9, R16 ;  /* 0x000000090c197824 */ /* 0x000fc400078e0210 */
[----:B------:R-:W-:Y:S02]  /*01c0*/  IMAD R27, R13, 0x9, R16 ;  /* 0x000000090d1b7824 */ /* 0x000fe400078e0210 */
[----:B--2---:R-:W-:-:S04]  /*01d0*/  IMAD.WIDE R20, R7, 0x4, R14 ;  /* 0x0000000407147825 */ /* 0x004fc800078e020e */
[----:B------:R-:W-:-:S04]  /*01e0*/  IMAD.WIDE R6, R9, 0x4, R14 ;  /* 0x0000000409067825 */ /* 0x000fc800078e020e */
[--C-:B------:R-:W-:Y:S01]  /*01f0*/  IMAD.WIDE R18, R19, 0x4, R14.reuse ;  /* 0x0000000413127825 */ /* 0x100fe200078e020e */
[----:B------:R-:W2:Y:S03]  /*0200*/  @!P0 LDG.E.EL R29, desc[UR6][R6.64] ;  /* 0x00000006061d8981 */ /* 0x000ea6000c2e1900 */
[----:B------:R-:W-:-:S04]  /*0210*/  IMAD.WIDE R16, R17, 0x4, R14 ;  /* 0x0000000411107825 */ /* 0x000fc800078e020e */
[----:B------:R-:W-:Y:S01]  /*0220*/  IMAD.WIDE R8, R23, 0x4, R14 ;  /* 0x0000000417087825 */ /* 0x000fe200078e020e */
[----:B------:R-:W-:-:S03]  /*0230*/  CS2R R22, SRZ ;  /* 0x0000000000167805 */ /* 0x000fc6000001ff00 */
[--C-:B------:R-:W-:Y:S01]  /*0240*/  IMAD.WIDE R10, R11, 0x4, R14.reuse ;  /* 0x000000040b0a7825 */ /* 0x100fe200078e020e */
[----:B------:R-:W3:Y:S03]  /*0250*/  @!P0 LDG.E.EL R28, desc[UR6][R8.64] ;  /* 0x00000006081c8981 */ /* 0x000ee6000c2e1900 */
[--C-:B------:R-:W-:Y:S01]  /*0260*/  IMAD.WIDE R12, R25, 0x4, R14.reuse ;  /* 0x00000004190c7825 */ /* 0x100fe200078e020e */
[----:B------:R-:W-:Y:S01]  /*0270*/  CS2R R24, SRZ ;  /* 0x0000000000187805 */ /* 0x000fe2000001ff00 */
[----:B------:R-:W4:Y:S02]  /*0280*/  @!P0 LDG.E.EL R22, desc[UR6][R18.64] ;  /* 0x0000000612168981 */ /* 0x000f24000c2e1900 */
[----:B------:R-:W-:Y:S01]  /*0290*/  IMAD.WIDE R14, R27, 0x4, R14 ;  /* 0x000000041b0e7825 */ /* 0x000fe200078e020e */
[----:B------:R-:W-:Y:S01]  /*02a0*/  CS2R R26, SRZ ;  /* 0x00000000001a7805 */ /* 0x000fe2000001ff00 */
[----:B------:R-:W5:Y:S04]  /*02b0*/  @!P0 LDG.E.EL R23, desc[UR6][R20.64] ;  /* 0x0000000614178981 */ /* 0x000f68000c2e1900 */
[----:B------:R1:W5:Y:S04]  /*02c0*/  @!P0 LDG.E.EL R24, desc[UR6][R16.64] ;  /* 0x0000000610188981 */ /* 0x000368000c2e1900 */
[----:B------:R-:W5:Y:S04]  /*02d0*/  @!P0 LDG.E.EL R27, desc[UR6][R10.64] ;  /* 0x000000060a1b8981 */ /* 0x000f68000c2e1900 */
[----:B------:R1:W5:Y:S04]  /*02e0*/  @!P0 LDG.E.EL R26, desc[UR6][R12.64] ;  /* 0x000000060c1a8981 */ /* 0x000368000c2e1900 */
[----:B------:R-:W5:Y:S01]  /*02f0*/  @!P0 LDG.E.EL R25, desc[UR6][R14.64] ;  /* 0x000000060e198981 */ /* 0x000f62000c2e1900 */
[----:B------:R-:W1:Y:S02]  /*0300*/  S2UR UR5, SR_CgaCtaId ;  /* 0x00000000000579c3 */ /* 0x000e640000008800 */
[C---:B01----:R-:W-:Y:S01]  /*0310*/  IMAD.SHL.U32 R17, R5.reuse, 0x4, RZ ;  /* 0x0000000405117824 */ /* 0x043fe200078e00ff */
[----:B------:R-:W-:Y:S01]  /*0320*/  UMOV UR4, 0x400 ;  /* 0x0000040000047882 */ /* 0x000fe20000000000 */
[----:B------:R-:W-:-:S03]  /*0330*/  IMAD.SHL.U32 R16, R5, 0x40, RZ ;  /* 0x0000004005107824 */ /* 0x000fc600078e00ff */
[----:B------:R-:W-:Y:S02]  /*0340*/  LOP3.LUT R18, R17, 0x1fc, RZ, 0xc0, !PT ;  /* 0x000001fc11127812 */ /* 0x000fe400078ec0ff */
[----:B------:R-:W-:Y:S02]  /*0350*/  LOP3.LUT R16, R16, 0x3c0, RZ, 0xc0, !PT ;  /* 0x000003c010107812 */ /* 0x000fe400078ec0ff */
[----:B------:R-:W-:-:S04]  /*0360*/  LOP3.LUT R6, R18, 0x200, RZ, 0xfc, !PT ;  /* 0x0000020012067812 */ /* 0x000fc800078efcff */
[----:B------:R-:W-:Y:S02]  /*0370*/  SHF.R.U32.HI R8, RZ, 0x2, R6 ;  /* 0x00000002ff087819 */ /* 0x000fe40000011606 */
[----:B------:R-:W-:Y:S01]  /*0380*/  LOP3.LUT R6, R16, R3, RZ, 0xfc, !PT ;  /* 0x0000000310067212 */ /* 0x000fe200078efcff */
[----:B------:R-:W-:-:S06]  /*0390*/  UPRMT UR4, UR5, 0x654, UR4 ;  /* 0x0000065405047896 */ /* 0x000fcc0008000004 */
[----:B------:R-:W-:-:S05]  /*03a0*/  LEA.HI R7, R16, UR4, RZ, 0x1e ;  /* 0x0000000410077c11 */ /* 0x000fca000f8ff0ff */
[----:B------:R-:W-:Y:S01]  /*03b0*/  IMAD R20, R6, 0x4, R7 ;  /* 0x0000000406147824 */ /* 0x000fe200078e0207 */
[----:B------:R-:W-:Y:S02]  /*03c0*/  LOP3.LUT R5, R5, 0x70, RZ, 0xc0, !PT ;  /* 0x0000007005057812 */ /* 0x000fe400078ec0ff */
[----:B------:R-:W-:-:S03]  /*03d0*/  LOP3.LUT R8, R8, 0xf0, RZ, 0xc0, !PT ;  /* 0x000000f008087812 */ /* 0x000fc600078ec0ff */
[----:B------:R-:W-:Y:S02]  /*03e0*/  VIADD R5, R5, UR4 ;  /* 0x0000000405057c36 */ /* 0x000fe40008000000 */
[----:B------:R-:W-:Y:S02]  /*03f0*/  VIADD R7, R8, UR4 ;  /* 0x0000000408077c36 */ /* 0x000fe40008000000 */
[C---:B------:R-:W-:Y:S02]  /*0400*/  IMAD R12, R18.reuse, 0x4, R5 ;  /* 0x00000004120c7824 */ /* 0x040fe400078e0205 */
[----:B------:R-:W-:Y:S01]  /*0410*/  IMAD R8, R18, 0x4, R7 ;  /* 0x0000000412087824 */ /* 0x000fe200078e0207 */
[----:B------:R-:W-:Y:S01]  /*0420*/  SHF.R.S32.HI R5, RZ, 0x19, R0 ;  /* 0x00000019ff057819 */ /* 0x000fe20000011400 */
[----:B------:R-:W0:Y:S01]  /*0430*/  LDC.64 R6, c[0x0][0x220] ;  /* 0x00008800ff067b82 */ /* 0x000e220000000a00 */
[----:B------:R-:W-:Y:S02]  /*0440*/  LOP3.LUT R2, R2, 0x3c, R17, 0xf8, !PT ;  /* 0x0000003c02027812 */ /* 0x000fe400078ef811 */
[----:B------:R-:W-:-:S05]  /*0450*/  SGXT R5, R5, 0x1 ;  /* 0x000000010505781a */ /* 0x000fca0000000200 */
[----:B------:R-:W1:Y:S01]  /*0460*/  LDC.64 R16, c[0x0][0x218] ;  /* 0x00008600ff107b82 */ /* 0x000e620000000a00 */
[----:B------:R-:W-:-:S04]  /*0470*/  LEA.HI R5, R5, R2, RZ, 0x6 ;  /* 0x0000000205057211 */ /* 0x000fc800078f30ff */
[----:B------:R-:W-:Y:S02]  /*0480*/  LOP3.LUT R19, R5, 0xffffffc0, RZ, 0xc0, !PT ;  /* 0xffffffc005137812 */ /* 0x000fe400078ec0ff */
[----:B------:R-:W-:Y:S02]  /*0490*/  SHF.R.S32.HI R5, RZ, 0x6, R5 ;  /* 0x00000006ff057819 */ /* 0x000fe40000011405 */
[----:B------:R-:W-:Y:S01]  /*04a0*/  LOP3.LUT R0, R4, R3, RZ, 0xfc, !PT ;  /* 0x0000000304007212 */ /* 0x000fe200078efcff */
[----:B------:R-:W-:Y:S01]  /*04b0*/  IMAD.IADD R2, R2, 0x1, -R19 ;  /* 0x0000000102027824 */ /* 0x000fe200078e0a13 */
[----:B------:R-:W-:Y:S02]  /*04c0*/  LOP3.LUT R3, R4, 0x8, R3, 0xfe, !PT ;  /* 0x0000000804037812 */ /* 0x000fe400078efe03 */
[----:B------:R-:W-:Y:S01]  /*04d0*/  ISETP.GE.AND P0, PT, R0, 0x9, PT ;  /* 0x000000090000780c */ /* 0x000fe20003f06270 */
[----:B------:R-:W-:Y:S01]  /*04e0*/  IMAD R2, R5, 0x240, R2 ;  /* 0x0000024005027824 */ /* 0x000fe200078e0202 */
[----:B------:R-:W-:-:S03]  /*04f0*/  ISETP.GE.AND P1, PT, R3, 0x9, PT ;  /* 0x000000090300780c */ /* 0x000fc60003f26270 */
[--C-:B------:R-:W-:Y:S02]  /*0500*/  IMAD R5, R0, 0x40, R2.reuse ;  /* 0x0000004000057824 */ /* 0x100fe400078e0202 */
[----:B------:R-:W-:Y:S02]  /*0510*/  IMAD R19, R3, 0x40, R2 ;  /* 0x0000004003137824 */ /* 0x000fe400078e0202 */
[----:B-1----:R-:W-:-:S04]  /*0520*/  IMAD.WIDE R2, R5, 0x4, R16 ;  /* 0x0000000405027825 */ /* 0x002fc800078e0210 */
[----:B------:R-:W-:-:S04]  /*0530*/  IMAD.WIDE R16, R19, 0x4, R16 ;  /* 0x0000000413107825 */ /* 0x000fc800078e0210 */
[----:B0-----:R-:W-:-:S04]  /*0540*/  IMAD.WIDE R4, R5, 0x4, R6 ;  /* 0x0000000405047825 */ /* 0x001fc800078e0206 */
[----:B------:R-:W-:Y:S01]  /*0550*/  IMAD.WIDE R6, R19, 0x4, R6 ;  /* 0x0000000413067825 */ /* 0x000fe200078e0206 */
[----:B--2---:R-:W-:Y:S04]  /*0560*/  STS [R20+0x60], R29 ;  /* 0x0000601d14007388 */ /* 0x004fe80000000800 */
[----:B---3--:R-:W-:Y:S04]  /*0570*/  STS [R20+0x80], R28 ;  /* 0x0000801c14007388 */ /* 0x008fe80000000800 */
[----:B----4-:R-:W-:Y:S04]  /*0580*/  STS [R20], R22 ;  /* 0x0000001614007388 */ /* 0x010fe80000000800 */
[----:B-----5:R-:W-:Y:S04]  /*0590*/  STS [R20+0x20], R23 ;  /* 0x0000201714007388 */ /* 0x020fe80000000800 */
[----:B------:R-:W-:Y:S04]  /*05a0*/  STS [R20+0x40], R24 ;  /* 0x0000401814007388 */ /* 0x000fe80000000800 */
[----:B------:R-:W-:Y:S04]  /*05b0*/  STS [R20+0xa0], R27 ;  /* 0x0000a01b14007388 */ /* 0x000fe80000000800 */
[----:B------:R-:W-:Y:S04]  /*05c0*/  STS [R20+0xc0], R26 ;  /* 0x0000c01a14007388 */ /* 0x000fe80000000800 */
[----:B------:R-:W-:Y:S01]  /*05d0*/  STS [R20+0xe0], R25 ;  /* 0x0000e01914007388 */ /* 0x000fe20000000800 */
[----:B------:R-:W-:Y:S06]  /*05e0*/  BAR.SYNC.DEFER_BLOCKING 0x0 ;  /* 0x0000000000007b1d */ /* 0x000fec0000010000 */
[----:B------:R-:W0:Y:S04]  /*05f0*/  LDS.128 R12, [R12] ;  /* 0x000000000c0c7984 */ /* 0x000e280000000c00 */
[----:B------:R-:W1:Y:S04]  /*0600*/  LDS.128 R8, [R8+0x800] ;  /* 0x0008000008087984 */ /* 0x000e680000000c00 */
[----:B0-----:R0:W-:Y:S04]  /*0610*/  @!P0 STG.E.128 desc[UR6][R2.64], R12 ;  /* 0x0000000c02008986 */ /* 0x0011e8000c101d06 */
[----:B-1----:R0:W-:Y:S04]  /*0620*/  @!P1 STG.E.128 desc[UR6][R16.64], R8 ;  /* 0x0000000810009986 */ /* 0x0021e8000c101d06 */
[----:B------:R0:W-:Y:S02]  /*0630*/  @!P0 STG.E.128 desc[UR6][R4.64], R12 ;  /* 0x0000000c04008986 */ /* 0x0001e4000c101d06 */
[----:B0-----:R-:W-:Y:S05]  /*0640*/  @P1 EXIT ;  /* 0x000000000000194d */ /* 0x001fea0003800000 */
[----:B------:R-:W-:Y:S01]  /*0650*/  STG.E.128 desc[UR6][R6.64], R8 ;  /* 0x0000000806007986 */ /* 0x000fe2000c101d06 */
[----:B------:R-:W-:Y:S05]  /*0660*/  EXIT ;  /* 0x000000000000794d */ /* 0x000fea0003800000 */
.L_x_0:
[----:B------:R-:W-:-:S00]  /*0670*/  BRA `(.L_x_0) ;  /* 0xfffffffc00fc7947 */ /* 0x000fc0000383ffff */
[----:B------:R-:W-:-:S00]  /*0680*/  NOP ;  /* 0x0000000000007918 */ /* 0x000fc00000000000 */
[----:B------:R-:W-:-:S00]  /*0690*/  NOP ;  /* 0x0000000000007918 */ /* 0x000fc00000000000 */
[----:B------:R-:W-:-:S00]  /*06a0*/  NOP ;  /* 0x0000000000007918 */ /* 0x000fc00000000000 */
[----:B------:R-:W-:-:S00]  /*06b0*/  NOP ;  /* 0x0000000000007918 */ /* 0x000fc00000000000 */
[----:B------:R-:W-:-:S00]  /*06c0*/  NOP ;  /* 0x0000000000007918 */ /* 0x000fc00000000000 */
[----:B------:R-:W-:-:S00]  /*06d0*/  NOP ;  /* 0x0000000000007918 */ /* 0x000fc00000000000 */
[----:B------:R-:W-:-:S00]  /*06e0*/  NOP ;  /* 0x0000000000007918 */ /* 0x000fc00000000000 */
[----:B------:R-:W-:-:S00]  /*06f0*/  NOP ;  /* 0x0000000000007918 */ /* 0x000fc00000000000 */
.L_x_1:


//--------------------- .nv.shared.triton_poi_fused_convolution_div_relu_sub_3 --------------------------
	.section	.nv.shared.triton_poi_fused_convolution_div_relu_sub_3,"aw",@nobits
	.sectionflags	@""
	.align	16
	.zero		1024


//--------------------- .nv.constant0.triton_poi_fused_convolution_div_relu_sub_3 --------------------------
	.section	.nv.constant0.triton_poi_fused_convolution_div_relu_sub_3,"a",@progbits
	.sectionflags	@""
	.align	4
.nv.constant0.triton_poi_fused_convolution_div_relu_sub_3:
	.zero		560
